//
// Generated by NVIDIA NVVM Compiler
//
// Compiler Build ID: CL-36424714
// Cuda compilation tools, release 13.0, V13.0.88
// Based on NVVM 20.0.0
//

.version 9.0
.target sm_100
.address_size 64

	// .globl	_Z5saxpyifPf

.visible .entry _Z5saxpyifPf(
	.param .u32 _Z5saxpyifPf_param_0,
	.param .f32 _Z5saxpyifPf_param_1,
	.param .u64 .ptr .align 1 _Z5saxpyifPf_param_2
)
{


	ret;

}
	// .globl	_Z6saxpy2ifPf
.visible .entry _Z6saxpy2ifPf(
	.param .u32 _Z6saxpy2ifPf_param_0,
	.param .f32 _Z6saxpy2ifPf_param_1,
	.param .u64 .ptr .align 1 _Z6saxpy2ifPf_param_2
)
{


	ret;

}


// ===== COMPILED SASS (sm_100) =====

	.target	sm_100

	.elftype	@"ET_EXEC"


//--------------------- .note.nv.tkinfo           --------------------------
	.section	.note.nv.tkinfo,"",@"SHT_NOTE"
	.sectionflags	@"SHF_NOTE_NV_TKINFO"
	.tkinfo
        /*0018*/ 	.word	0x00000002
        /*0030*/ 	.string	""
        /*0030*/ 	.string	"ptxas"
        /*0030*/ 	.string	"Cuda compilation tools, release 13.0, V13.0.88"
        /*0030*/ 	.string	"Build cuda_13.0.r13.0/compiler.36424714_0"
        /*0030*/ 	.string	"-arch sm_100 -m 64 "



//--------------------- .note.nv.cuinfo           --------------------------
	.section	.note.nv.cuinfo,"",@"SHT_NOTE"
	.sectionflags	@"SHF_NOTE_NV_CUINFO"
        /*0018*/ 	.short	0x0002
        /*001a*/ 	.short	0x0064
        /*001c*/ 	.short	0x0082
	.zero		2


//--------------------- .nv.info                  --------------------------
	.section	.nv.info,"",@"SHT_CUDA_INFO"
	.align	4


	//----- nvinfo : EIATTR_REGCOUNT
	.align		4
        /*0000*/ 	.byte	0x04, 0x2f
        /*0002*/ 	.short	(.L_1 - .L_0)
	.align		4
.L_0:
        /*0004*/ 	.word	index@(_Z5saxpyifPf)
        /*0008*/ 	.word	0x00000004


	//----- nvinfo : EIATTR_FRAME_SIZE
	.align		4
.L_1:
        /*000c*/ 	.byte	0x04, 0x11
        /*000e*/ 	.short	(.L_3 - .L_2)
	.align		4
.L_2:
        /*0010*/ 	.word	index@(_Z5saxpyifPf)
        /*0014*/ 	.word	0x00000000


	//----- nvinfo : EIATTR_REGCOUNT
	.align		4
.L_3:
        /*0018*/ 	.byte	0x04, 0x2f
        /*001a*/ 	.short	(.L_5 - .L_4)
	.align		4
.L_4:
        /*001c*/ 	.word	index@(_Z6saxpy2ifPf)
        /*0020*/ 	.word	0x00000004


	//----- nvinfo : EIATTR_FRAME_SIZE
	.align		4
.L_5:
        /*0024*/ 	.byte	0x04, 0x11
        /*0026*/ 	.short	(.L_7 - .L_6)
	.align		4
.L_6:
        /*0028*/ 	.word	index@(_Z6saxpy2ifPf)
        /*002c*/ 	.word	0x00000000


	//----- nvinfo : EIATTR_MIN_STACK_SIZE
	.align		4
.L_7:
        /*0030*/ 	.byte	0x04, 0x12
        /*0032*/ 	.short	(.L_9 - .L_8)
	.align		4
.L_8:
        /*0034*/ 	.word	index@(_Z6saxpy2ifPf)
        /*0038*/ 	.word	0x00000000


	//----- nvinfo : EIATTR_MIN_STACK_SIZE
	.align		4
.L_9:
        /*003c*/ 	.byte	0x04, 0x12
        /*003e*/ 	.short	(.L_11 - .L_10)
	.align		4
.L_10:
        /*0040*/ 	.word	index@(_Z5saxpyifPf)
        /*0044*/ 	.word	0x00000000
.L_11:


//--------------------- .nv.compat                --------------------------
	.section	.nv.compat,"",@"SHT_CUDA_COMPAT_INFO"
	.align	4
        /*0000*/ 	.byte	0x02, 0x09, 0x00, 0x00, 0x02, 0x02, 0x01, 0x00, 0x02, 0x05, 0x05, 0x00, 0x03, 0x07, 0x01, 0x01
        /*0010*/ 	.byte	0x02, 0x03, 0x00, 0x00, 0x02, 0x06, 0x01, 0x00, 0x04, 0x0b, 0x08, 0x00, 0x09, 0x00, 0x00, 0x00
        /*0020*/ 	.byte	0x00, 0x00, 0x00, 0x00


//--------------------- .nv.info._Z6saxpy2ifPf    --------------------------
	.section	.nv.info._Z6saxpy2ifPf,"",@"SHT_CUDA_INFO"
	.sectionflags	@""
	.align	4


	//----- nvinfo : EIATTR_CUDA_API_VERSION
	.align		4
        /*0000*/ 	.byte	0x04, 0x37
        /*0002*/ 	.short	(.L_13 - .L_12)
.L_12:
        /*0004*/ 	.word	0x00000082


	//----- nvinfo : EIATTR_KPARAM_INFO
	.align		4
.L_13:
        /*0008*/ 	.byte	0x04, 0x17
        /*000a*/ 	.short	(.L_15 - .L_14)
.L_14:
        /*000c*/ 	.word	0x00000000
        /*0010*/ 	.short	0x0002
        /*0012*/ 	.short	0x0008
        /*0014*/ 	.byte	0x00, 0xf5, 0x21, 0x00


	//----- nvinfo : EIATTR_KPARAM_INFO
	.align		4
.L_15:
        /*0018*/ 	.byte	0x04, 0x17
        /*001a*/ 	.short	(.L_17 - .L_16)
.L_16:
        /*001c*/ 	.word	0x00000000
        /*0020*/ 	.short	0x0001
        /*0022*/ 	.short	0x0004
        /*0024*/ 	.byte	0x00, 0xf0, 0x11, 0x00


	//----- nvinfo : EIATTR_KPARAM_INFO
	.align		4
.L_17:
        /*0028*/ 	.byte	0x04, 0x17
        /*002a*/ 	.short	(.L_19 - .L_18)
.L_18:
        /*002c*/ 	.word	0x00000000
        /*0030*/ 	.short	0x0000
        /*0032*/ 	.short	0x0000
        /*0034*/ 	.byte	0x00, 0xf0, 0x11, 0x00


	//----- nvinfo : EIATTR_SPARSE_MMA_MASK
	.align		4
.L_19:
        /*0038*/ 	.byte	0x03, 0x50
        /*003a*/ 	.short	0x0000


	//----- nvinfo : EIATTR_MAXREG_COUNT
	.align		4
        /*003c*/ 	.byte	0x03, 0x1b
        /*003e*/ 	.short	0x00ff


	//----- nvinfo : EIATTR_MERCURY_ISA_VERSION
	.align		4
        /*0040*/ 	.byte	0x03, 0x5f
        /*0042*/ 	.short	0x0101


	//----- nvinfo : EIATTR_VRC_CTA_INIT_COUNT
	.align		4
        /*0044*/ 	.byte	0x02, 0x4a
	.zero		1
	.zero		1


	//----- nvinfo : EIATTR_EXIT_INSTR_OFFSETS
	.align		4
        /*0048*/ 	.byte	0x04, 0x1c
        /*004a*/ 	.short	(.L_21 - .L_20)


	//   ....[0]....
.L_20:
        /*004c*/ 	.word	0x00000010


	//----- nvinfo : EIATTR_CBANK_PARAM_SIZE
	.align		4
.L_21:
        /*0050*/ 	.byte	0x03, 0x19
        /*0052*/ 	.short	0x0010


	//----- nvinfo : EIATTR_PARAM_CBANK
	.align		4
        /*0054*/ 	.byte	0x04, 0x0a
        /*0056*/ 	.short	(.L_23 - .L_22)
	.align		4
.L_22:
        /*0058*/ 	.word	index@(.nv.constant0._Z6saxpy2ifPf)
        /*005c*/ 	.short	0x0380
        /*005e*/ 	.short	0x0010


	//----- nvinfo : EIATTR_SW_WAR
	.align		4
.L_23:
        /*0060*/ 	.byte	0x04, 0x36
        /*0062*/ 	.short	(.L_25 - .L_24)
.L_24:
        /*0064*/ 	.word	0x00000008
.L_25:


//--------------------- .nv.info._Z5saxpyifPf     --------------------------
	.section	.nv.info._Z5saxpyifPf,"",@"SHT_CUDA_INFO"
	.sectionflags	@""
	.align	4


	//----- nvinfo : EIATTR_CUDA_API_VERSION
	.align		4
        /*0000*/ 	.byte	0x04, 0x37
        /*0002*/ 	.short	(.L_27 - .L_26)
.L_26:
        /*0004*/ 	.word	0x00000082


	//----- nvinfo : EIATTR_KPARAM_INFO
	.align		4
.L_27:
        /*0008*/ 	.byte	0x04, 0x17
        /*000a*/ 	.short	(.L_29 - .L_28)
.L_28:
        /*000c*/ 	.word	0x00000000
        /*0010*/ 	.short	0x0002
        /*0012*/ 	.short	0x0008
        /*0014*/ 	.byte	0x00, 0xf5, 0x21, 0x00


	//----- nvinfo : EIATTR_KPARAM_INFO
	.align		4
.L_29:
        /*0018*/ 	.byte	0x04, 0x17
        /*001a*/ 	.short	(.L_31 - .L_30)
.L_30:
        /*001c*/ 	.word	0x00000000
        /*0020*/ 	.short	0x0001
        /*0022*/ 	.short	0x0004
        /*0024*/ 	.byte	0x00, 0xf0, 0x11, 0x00


	//----- nvinfo : EIATTR_KPARAM_INFO
	.align		4
.L_31:
        /*0028*/ 	.byte	0x04, 0x17
        /*002a*/ 	.short	(.L_33 - .L_32)
.L_32:
        /*002c*/ 	.word	0x00000000
        /*0030*/ 	.short	0x0000
        /*0032*/ 	.short	0x0000
        /*0034*/ 	.byte	0x00, 0xf0, 0x11, 0x00


	//----- nvinfo : EIATTR_SPARSE_MMA_MASK
	.align		4
.L_33:
        /*0038*/ 	.byte	0x03, 0x50
        /*003a*/ 	.short	0x0000


	//----- nvinfo : EIATTR_MAXREG_COUNT
	.align		4
        /*003c*/ 	.byte	0x03, 0x1b
        /*003e*/ 	.short	0x00ff


	//----- nvinfo : EIATTR_MERCURY_ISA_VERSION
	.align		4
        /*0040*/ 	.byte	0x03, 0x5f
        /*0042*/ 	.short	0x0101


	//----- nvinfo : EIATTR_VRC_CTA_INIT_COUNT
	.align		4
        /*0044*/ 	.byte	0x02, 0x4a
	.zero		1
	.zero		1


	//----- nvinfo : EIATTR_EXIT_INSTR_OFFSETS
	.align		4
        /*0048*/ 	.byte	0x04, 0x1c
        /*004a*/ 	.short	(.L_35 - .L_34)


	//   ....[0]....
.L_34:
        /*004c*/ 	.word	0x00000010


	//----- nvinfo : EIATTR_CBANK_PARAM_SIZE
	.align		4
.L_35:
        /*0050*/ 	.byte	0x03, 0x19
        /*0052*/ 	.short	0x0010


	//----- nvinfo : EIATTR_PARAM_CBANK
	.align		4
        /*0054*/ 	.byte	0x04, 0x0a
        /*0056*/ 	.short	(.L_37 - .L_36)
	.align		4
.L_36:
        /*0058*/ 	.word	index@(.nv.constant0._Z5saxpyifPf)
        /*005c*/ 	.short	0x0380
        /*005e*/ 	.short	0x0010


	//----- nvinfo : EIATTR_SW_WAR
	.align		4
.L_37:
        /*0060*/ 	.byte	0x04, 0x36
        /*0062*/ 	.short	(.L_39 - .L_38)
.L_38:
        /*0064*/ 	.word	0x00000008
.L_39:


//--------------------- .nv.callgraph             --------------------------
	.section	.nv.callgraph,"",@"SHT_CUDA_CALLGRAPH"
	.align	4
	.sectionentsize	8
	.align		4
        /*0000*/ 	.word	0x00000000
	.align		4
        /*0004*/ 	.word	0xffffffff
	.align		4
        /*0008*/ 	.word	0x00000000
	.align		4
        /*000c*/ 	.word	0xfffffffe
	.align		4
        /*0010*/ 	.word	0x00000000
	.align		4
        /*0014*/ 	.word	0xfffffffd
	.align		4
        /*0018*/ 	.word	0x00000000
	.align		4
        /*001c*/ 	.word	0xfffffffc


//--------------------- .text._Z6saxpy2ifPf       --------------------------
	.section	.text._Z6saxpy2ifPf,"ax",@progbits
	.align	128
        .global         _Z6saxpy2ifPf
        .type           _Z6saxpy2ifPf,@function
        .size           _Z6saxpy2ifPf,(.L_x_2 - _Z6saxpy2ifPf)
        .other          _Z6saxpy2ifPf,@"STO_CUDA_ENTRY STV_DEFAULT"
_Z6saxpy2ifPf:
.text._Z6saxpy2ifPf:
[----:B------:R-:W-:Y:S01]  /*0000*/  LDC R1, c[0x0][0x37c] ;  /* 0x0000df00ff017b82 */ /* 0x000fe20000000800 */
[----:B------:R-:W-:Y:S05]  /*0010*/  EXIT ;  /* 0x000000000000794d */ /* 0x000fea0003800000 */
.L_x_0:
[----:B------:R-:W-:-:S00]  /*0020*/  BRA `(.L_x_0) ;  /* 0xfffffffc00fc7947 */ /* 0x000fc0000383ffff */
[----:B------:R-:W-:-:S00]  /*0030*/  NOP ;  /* 0x0000000000007918 */ /* 0x000fc00000000000 */
        /* <DEDUP_REMOVED lines=12> */
.L_x_2:


//--------------------- .text._Z5saxpyifPf        --------------------------
	.section	.text._Z5saxpyifPf,"ax",@progbits
	.align	128
        .global         _Z5saxpyifPf
        .type           _Z5saxpyifPf,@function
        .size           _Z5saxpyifPf,(.L_x_3 - _Z5saxpyifPf)
        .other          _Z5saxpyifPf,@"STO_CUDA_ENTRY STV_DEFAULT"
_Z5saxpyifPf:
.text._Z5saxpyifPf:
[----:B------:R-:W-:Y:S01]  /*0000*/  LDC R1, c[0x0][0x37c] ;  /* 0x0000df00ff017b82 */ /* 0x000fe20000000800 */
[----:B------:R-:W-:Y:S05]  /*0010*/  EXIT ;  /* 0x000000000000794d */ /* 0x000fea0003800000 */
.L_x_1:
        /* <DEDUP_REMOVED lines=14> */
.L_x_3:


//--------------------- .nv.shared.reserved.0     --------------------------
	.section	.nv.shared.reserved.0,"aw",@nobits
	.weak		__nv_reservedSMEM_offset_0_alias
	.size		__nv_reservedSMEM_offset_0_alias, 0, 64
	.other		__nv_reservedSMEM_offset_0_alias,@"STO_CUDA_RESERVED_SHARED STV_DEFAULT"
__nv_reservedSMEM_offset_0_alias:
	.zero		0
	.zero		64


//--------------------- .nv.constant0._Z6saxpy2ifPf --------------------------
	.section	.nv.constant0._Z6saxpy2ifPf,"a",@progbits
	.sectionflags	@""
	.align	4
.nv.constant0._Z6saxpy2ifPf:
	.zero		912


//--------------------- .nv.constant0._Z5saxpyifPf --------------------------
	.section	.nv.constant0._Z5saxpyifPf,"a",@progbits
	.sectionflags	@""
	.align	4
.nv.constant0._Z5saxpyifPf:
	.zero		912


//--------------------- SYMBOLS --------------------------

	.type		.nv.reservedSmem.offset0,@object
	.size		.nv.reservedSmem.offset0,0x4
